	.headerflags	@"EF_CUDA_TEXMODE_UNIFIED EF_CUDA_64BIT_ADDRESS EF_CUDA_ACCELERATORS EF_CUDA_SM90 EF_CUDA_VIRTUAL_SM(EF_CUDA_SM90)"
	.elftype	@"ET_EXEC"


//--------------------- .nv.info                  --------------------------
	.section	.nv.info,"",@"SHT_CUDA_INFO"
	.align	4


	//----- nvinfo : EIATTR_REGCOUNT
	.align		4
        /*0000*/ 	.byte	0x04, 0x2f
        /*0002*/ 	.short	(.L_3 - .L_2)
	.align		4
.L_2:
        /*0004*/ 	.word	index@(triton_poi_fused__native_batch_norm_legit_no_training_relu_16)
        /*0008*/ 	.word	0x0000001e


	//----- nvinfo : EIATTR_MIN_STACK_SIZE
	.align		4
.L_3:
        /*000c*/ 	.byte	0x04, 0x12
        /*000e*/ 	.short	(.L_5 - .L_4)
	.align		4
.L_4:
        /*0010*/ 	.word	index@(triton_poi_fused__native_batch_norm_legit_no_training_relu_16)
        /*0014*/ 	.word	0x00000000


	//----- nvinfo : EIATTR_FRAME_SIZE
	.align		4
.L_5:
        /*0018*/ 	.byte	0x04, 0x11
        /*001a*/ 	.short	(.L_7 - .L_6)
	.align		4
.L_6:
        /*001c*/ 	.word	index@(triton_poi_fused__native_batch_norm_legit_no_training_relu_16)
        /*0020*/ 	.word	0x00000000


	//----- nvinfo : EIATTR_MIN_STACK_SIZE
	.align		4
.L_7:
        /*0024*/ 	.byte	0x04, 0x12
        /*0026*/ 	.short	(.L_9 - .L_8)
	.align		4
.L_8:
        /*0028*/ 	.word	index@(triton_poi_fused__native_batch_norm_legit_no_training_relu_16)
        /*002c*/ 	.word	0x00000000
.L_9:


//--------------------- .nv.info.triton_poi_fused__native_batch_norm_legit_no_training_relu_16 --------------------------
	.section	.nv.info.triton_poi_fused__native_batch_norm_legit_no_training_relu_16,"",@"SHT_CUDA_INFO"
	.sectionflags	@""
	.align	4


	//----- nvinfo : EIATTR_CUDA_API_VERSION
	.align		4
        /*0000*/ 	.byte	0x04, 0x37
        /*0002*/ 	.short	(.L_11 - .L_10)
.L_10:
        /*0004*/ 	.word	0x0000007c


	//----- nvinfo : EIATTR_KPARAM_INFO
	.align		4
.L_11:
        /*0008*/ 	.byte	0x04, 0x17
        /*000a*/ 	.short	(.L_13 - .L_12)
.L_12:
        /*000c*/ 	.word	0x00000000
        /*0010*/ 	.short	0x0006
        /*0012*/ 	.short	0x0030
        /*0014*/ 	.byte	0x00, 0xf0, 0x11, 0x00


	//----- nvinfo : EIATTR_KPARAM_INFO
	.align		4
.L_13:
        /*0018*/ 	.byte	0x04, 0x17
        /*001a*/ 	.short	(.L_15 - .L_14)
.L_14:
        /*001c*/ 	.word	0x00000000
        /*0020*/ 	.short	0x0005
        /*0022*/ 	.short	0x0028
        /*0024*/ 	.byte	0x00, 0xf4, 0x21, 0x00


	//----- nvinfo : EIATTR_KPARAM_INFO
	.align		4
.L_15:
        /*0028*/ 	.byte	0x04, 0x17
        /*002a*/ 	.short	(.L_17 - .L_16)
.L_16:
        /*002c*/ 	.word	0x00000000
        /*0030*/ 	.short	0x0004
        /*0032*/ 	.short	0x0020
        /*0034*/ 	.byte	0x00, 0xf4, 0x21, 0x00


	//----- nvinfo : EIATTR_KPARAM_INFO
	.align		4
.L_17:
        /*0038*/ 	.byte	0x04, 0x17
        /*003a*/ 	.short	(.L_19 - .L_18)
.L_18:
        /*003c*/ 	.word	0x00000000
        /*0040*/ 	.short	0x0003
        /*0042*/ 	.short	0x0018
        /*0044*/ 	.byte	0x00, 0xf4, 0x21, 0x00


	//----- nvinfo : EIATTR_KPARAM_INFO
	.align		4
.L_19:
        /*0048*/ 	.byte	0x04, 0x17
        /*004a*/ 	.short	(.L_21 - .L_20)
.L_20:
        /*004c*/ 	.word	0x00000000
        /*0050*/ 	.short	0x0002
        /*0052*/ 	.short	0x0010
        /*0054*/ 	.byte	0x00, 0xf4, 0x21, 0x00


	//----- nvinfo : EIATTR_KPARAM_INFO
	.align		4
.L_21:
        /*0058*/ 	.byte	0x04, 0x17
        /*005a*/ 	.short	(.L_23 - .L_22)
.L_22:
        /*005c*/ 	.word	0x00000000
        /*0060*/ 	.short	0x0001
        /*0062*/ 	.short	0x0008
        /*0064*/ 	.byte	0x00, 0xf4, 0x21, 0x00


	//----- nvinfo : EIATTR_KPARAM_INFO
	.align		4
.L_23:
        /*0068*/ 	.byte	0x04, 0x17
        /*006a*/ 	.short	(.L_25 - .L_24)
.L_24:
        /*006c*/ 	.word	0x00000000
        /*0070*/ 	.short	0x0000
        /*0072*/ 	.short	0x0000
        /*0074*/ 	.byte	0x00, 0xf4, 0x21, 0x00


	//----- nvinfo : EIATTR_SPARSE_MMA_MASK
	.align		4
.L_25:
        /*0078*/ 	.byte	0x03, 0x50
        /*007a*/ 	.short	0x0000


	//----- nvinfo : EIATTR_MAXREG_COUNT
	.align		4
        /*007c*/ 	.byte	0x03, 0x1b
        /*007e*/ 	.short	0x00ff


	//----- nvinfo : EIATTR_EXIT_INSTR_OFFSETS
	.align		4
        /*0080*/ 	.byte	0x04, 0x1c
        /*0082*/ 	.short	(.L_27 - .L_26)


	//   ....[0]....
.L_26:
        /*0084*/ 	.word	0x00000790


	//   ....[1]....
        /*0088*/ 	.word	0x000007b0


	//----- nvinfo : EIATTR_REQNTID
	.align		4
.L_27:
        /*008c*/ 	.byte	0x04, 0x10
        /*008e*/ 	.short	(.L_29 - .L_28)
.L_28:
        /*0090*/ 	.word	0x00000080
        /*0094*/ 	.word	0x00000001
        /*0098*/ 	.word	0x00000001


	//----- nvinfo : EIATTR_CBANK_PARAM_SIZE
	.align		4
.L_29:
        /*009c*/ 	.byte	0x03, 0x19
        /*009e*/ 	.short	0x0034


	//----- nvinfo : EIATTR_PARAM_CBANK
	.align		4
        /*00a0*/ 	.byte	0x04, 0x0a
        /*00a2*/ 	.short	(.L_31 - .L_30)
	.align		4
.L_30:
        /*00a4*/ 	.word	index@(.nv.constant0.triton_poi_fused__native_batch_norm_legit_no_training_relu_16)
        /*00a8*/ 	.short	0x0210
        /*00aa*/ 	.short	0x0034


	//----- nvinfo : EIATTR_SW_WAR
	.align		4
.L_31:
        /*00ac*/ 	.byte	0x04, 0x36
        /*00ae*/ 	.short	(.L_33 - .L_32)
.L_32:
        /*00b0*/ 	.word	0x00000008
.L_33:


//--------------------- .nv.callgraph             --------------------------
	.section	.nv.callgraph,"",@"SHT_CUDA_CALLGRAPH"
	.align	4
	.sectionentsize	8
	.align		4
        /*0000*/ 	.word	0x00000000
	.align		4
        /*0004*/ 	.word	0xffffffff
	.align		4
        /*0008*/ 	.word	0x00000000
	.align		4
        /*000c*/ 	.word	0xfffffffe
	.align		4
        /*0010*/ 	.word	0x00000000
	.align		4
        /*0014*/ 	.word	0xfffffffd
	.align		4
        /*0018*/ 	.word	0x00000000
	.align		4
        /*001c*/ 	.word	0xfffffffc


//--------------------- .nv.constant4             --------------------------
	.section	.nv.constant4,"a",@progbits
	.align	8
	.align		8
.nv.constant4:
        /*0000*/ 	.dword	_$_str
	.align		8
        /*0008*/ 	.dword	_$_str_$_2


//--------------------- .text.triton_poi_fused__native_batch_norm_legit_no_training_relu_16 --------------------------
	.section	.text.triton_poi_fused__native_batch_norm_legit_no_training_relu_16,"ax",@progbits
	.align	128
        .global         triton_poi_fused__native_batch_norm_legit_no_training_relu_16
        .type           triton_poi_fused__native_batch_norm_legit_no_training_relu_16,@function
        .size           triton_poi_fused__native_batch_norm_legit_no_training_relu_16,(.L_x_1 - triton_poi_fused__native_batch_norm_legit_no_training_relu_16)
        .other          triton_poi_fused__native_batch_norm_legit_no_training_relu_16,@"STO_CUDA_ENTRY STV_DEFAULT"
triton_poi_fused__native_batch_norm_legit_no_training_relu_16:
.text.triton_poi_fused__native_batch_norm_legit_no_training_relu_16:
[----:B------:R-:W0:Y:S01]  /*0000*/  LDC R1, c[0x0][0x28] ;  /* 0x00000a00ff017b82 */ /* 0x000e220000000800 */
[----:B------:R-:W1:Y:S07]  /*0010*/  S2R R0, SR_TID.X ;  /* 0x0000000000007919 */ /* 0x000e6e0000002100 */
[----:B------:R-:W2:Y:S01]  /*0020*/  LDC.64 R4, c[0x0][0x220] ;  /* 0x00008800ff047b82 */ /* 0x000ea20000000a00 */
[----:B------:R-:W-:Y:S01]  /*0030*/  CS2R R20, SRZ ;  /* 0x0000000000147805 */ /* 0x000fe2000001ff00 */
[----:B------:R-:W-:Y:S01]  /*0040*/  ULDC.64 UR4, c[0x0][0x208] ;  /* 0x0000820000047ab9 */ /* 0x000fe20000000a00 */
[----:B------:R-:W3:Y:S01]  /*0050*/  S2R R19, SR_CTAID.X ;  /* 0x0000000000137919 */ /* 0x000ee20000002500 */
[----:B------:R-:W-:Y:S01]  /*0060*/  HFMA2.MMA R18, -RZ, RZ, 0, 0 ;  /* 0x00000000ff127435 */ /* 0x000fe200000001ff */
[----:B------:R-:W-:-:S03]  /*0070*/  CS2R R16, SRZ ;  /* 0x0000000000107805 */ /* 0x000fc6000001ff00 */
[----:B------:R-:W4:Y:S08]  /*0080*/  LDC.64 R26, c[0x0][0x218] ;  /* 0x00008600ff1a7b82 */ /* 0x000f300000000a00 */
[----:B------:R-:W5:Y:S08]  /*0090*/  LDC.64 R10, c[0x0][0x210] ;  /* 0x00008400ff0a7b82 */ /* 0x000f700000000a00 */
[----:B------:R-:W2:Y:S01]  /*00a0*/  LDC.64 R8, c[0x0][0x228] ;  /* 0x00008a00ff087b82 */ /* 0x000ea20000000a00 */
[----:B-1----:R-:W-:-:S04]  /*00b0*/  SHF.L.U32 R0, R0, 0x2, RZ ;  /* 0x0000000200007819 */ /* 0x002fc800000006ff */
[----:B------:R-:W-:-:S04]  /*00c0*/  LOP3.LUT R0, R0, 0x1fc, RZ, 0xc0, !PT ;  /* 0x000001fc00007812 */ /* 0x000fc800078ec0ff */
[----:B---3--:R-:W-:-:S04]  /*00d0*/  LEA R19, R19, R0, 0x9 ;  /* 0x0000000013137211 */ /* 0x008fc800078e48ff */
[C---:B------:R-:W-:Y:S01]  /*00e0*/  ISETP.GE.AND P0, PT, R19.reuse, 0xd800, PT ;  /* 0x0000d8001300780c */ /* 0x040fe20003f06270 */
[----:B------:R-:W-:-:S05]  /*00f0*/  IMAD.HI R0, R19, 0x38e38e39, RZ ;  /* 0x38e38e3913007827 */ /* 0x000fca00078e02ff */
[----:B------:R-:W-:-:S04]  /*0100*/  SHF.R.U32.HI R3, RZ, 0x1f, R0 ;  /* 0x0000001fff037819 */ /* 0x000fc80000011600 */
[----:B------:R-:W-:-:S05]  /*0110*/  LEA.HI.SX32 R3, R0, R3, 0x1d ;  /* 0x0000000300037211 */ /* 0x000fca00078feaff */
[----:B------:R-:W-:-:S05]  /*0120*/  IMAD.HI R0, R3, 0x2aaaaaab, RZ ;  /* 0x2aaaaaab03007827 */ /* 0x000fca00078e02ff */
[----:B------:R-:W-:-:S04]  /*0130*/  SHF.R.U32.HI R7, RZ, 0x1f, R0 ;  /* 0x0000001fff077819 */ /* 0x000fc80000011600 */
[----:B------:R-:W-:-:S05]  /*0140*/  LEA.HI R0, R0, R7, RZ, 0x1a ;  /* 0x0000000700007211 */ /* 0x000fca00078fd0ff */
[----:B------:R-:W-:Y:S02]  /*0150*/  IMAD R25, R0, -0x180, R3 ;  /* 0xfffffe8000197824 */ /* 0x000fe400078e0203 */
[----:B------:R-:W1:Y:S02]  /*0160*/  LDC.64 R2, c[0x0][0x230] ;  /* 0x00008c00ff027b82 */ /* 0x000e640000000a00 */
[----:B--2---:R-:W-:-:S05]  /*0170*/  IMAD.WIDE R4, R25, 0x4, R4 ;  /* 0x0000000419047825 */ /* 0x004fca00078e0204 */
[----:B------:R-:W2:Y:S04]  /*0180*/  @!P0 LDG.E.EL R20, desc[UR4][R4.64] ;  /* 0x0000000404148981 */ /* 0x000ea8000c2e1900 */
[----:B------:R-:W3:Y:S04]  /*0190*/  @!P0 LDG.E.EL R17, desc[UR4][R4.64] ;  /* 0x0000000404118981 */ /* 0x000ee8000c2e1900 */
[----:B------:R-:W3:Y:S04]  /*01a0*/  @!P0 LDG.E.EL R18, desc[UR4][R4.64] ;  /* 0x0000000404128981 */ /* 0x000ee8000c2e1900 */
[----:B------:R5:W3:Y:S01]  /*01b0*/  @!P0 LDG.E.EL R16, desc[UR4][R4.64] ;  /* 0x0000000404108981 */ /* 0x000ae2000c2e1900 */
[----:B------:R-:W-:-:S02]  /*01c0*/  CS2R R12, SRZ ;  /* 0x00000000000c7805 */ /* 0x000fc4000001ff00 */
[----:B------:R-:W-:Y:S02]  /*01d0*/  CS2R R14, SRZ ;  /* 0x00000000000e7805 */ /* 0x000fe4000001ff00 */
[----:B------:R-:W-:Y:S01]  /*01e0*/  CS2R R6, SRZ ;  /* 0x0000000000067805 */ /* 0x000fe2000001ff00 */
[----:B----4-:R-:W-:-:S04]  /*01f0*/  IMAD.WIDE R26, R25, 0x4, R26 ;  /* 0x00000004191a7825 */ /* 0x010fc800078e021a */
[----:B-----5:R-:W-:Y:S01]  /*0200*/  IMAD.WIDE R10, R19, 0x4, R10 ;  /* 0x00000004130a7825 */ /* 0x020fe200078e020a */
[----:B------:R-:W4:Y:S01]  /*0210*/  @!P0 LDG.E.EL R13, desc[UR4][R26.64] ;  /* 0x000000041a0d8981 */ /* 0x000f22000c2e1900 */
[----:B------:R-:W-:Y:S02]  /*0220*/  CS2R R4, SRZ ;  /* 0x0000000000047805 */ /* 0x000fe4000001ff00 */
[----:B------:R-:W-:Y:S01]  /*0230*/  MOV R0, RZ ;  /* 0x000000ff00007202 */ /* 0x000fe20000000f00 */
[C---:B0-----:R-:W-:Y:S01]  /*0240*/  IMAD.WIDE R8, R25.reuse, 0x4, R8 ;  /* 0x0000000419087825 */ /* 0x041fe200078e0208 */
[----:B------:R-:W5:Y:S01]  /*0250*/  @!P0 LDG.E.EL R12, desc[UR4][R26.64] ;  /* 0x000000041a0c8981 */ /* 0x000f62000c2e1900 */
[----:B------:R-:W-:Y:S02]  /*0260*/  CS2R R22, SRZ ;  /* 0x0000000000167805 */ /* 0x000fe4000001ff00 */
[----:B-1----:R-:W-:Y:S01]  /*0270*/  IMAD.WIDE R2, R25, 0x4, R2 ;  /* 0x0000000419027825 */ /* 0x002fe200078e0202 */
[----:B------:R-:W4:Y:S01]  /*0280*/  @!P0 LDG.E.EL R15, desc[UR4][R26.64] ;  /* 0x000000041a0f8981 */ /* 0x000f22000c2e1900 */
[----:B------:R-:W-:-:S03]  /*0290*/  CS2R R24, SRZ ;  /* 0x0000000000187805 */ /* 0x000fc6000001ff00 */
[----:B------:R0:W4:Y:S04]  /*02a0*/  @!P0 LDG.E.EL R14, desc[UR4][R26.64] ;  /* 0x000000041a0e8981 */ /* 0x000128000c2e1900 */
[----:B------:R-:W4:Y:S04]  /*02b0*/  @!P0 LDG.E.128 R4, desc[UR4][R10.64] ;  /* 0x000000040a048981 */ /* 0x000f28000c1e1d00 */
[----:B------:R-:W5:Y:S01]  /*02c0*/  @!P0 LDG.E.EL R0, desc[UR4][R8.64] ;  /* 0x0000000408008981 */ /* 0x000f62000c2e1900 */
[----:B0-----:R-:W-:-:S03]  /*02d0*/  CS2R R26, SRZ ;  /* 0x00000000001a7805 */ /* 0x001fc6000001ff00 */
[----:B------:R-:W5:Y:S04]  /*02e0*/  @!P0 LDG.E.EL R21, desc[UR4][R8.64] ;  /* 0x0000000408158981 */ /* 0x000f68000c2e1900 */
[----:B------:R-:W5:Y:S04]  /*02f0*/  @!P0 LDG.E.EL R22, desc[UR4][R8.64] ;  /* 0x0000000408168981 */ /* 0x000f68000c2e1900 */
[----:B------:R-:W5:Y:S04]  /*0300*/  @!P0 LDG.E.EL R23, desc[UR4][R8.64] ;  /* 0x0000000408178981 */ /* 0x000f68000c2e1900 */
[----:B------:R-:W5:Y:S04]  /*0310*/  @!P0 LDG.E.EL R26, desc[UR4][R2.64] ;  /* 0x00000004021a8981 */ /* 0x000f68000c2e1900 */
[----:B------:R-:W5:Y:S04]  /*0320*/  @!P0 LDG.E.EL R25, desc[UR4][R2.64] ;  /* 0x0000000402198981 */ /* 0x000f68000c2e1900 */
[----:B------:R-:W5:Y:S04]  /*0330*/  @!P0 LDG.E.EL R24, desc[UR4][R2.64] ;  /* 0x0000000402188981 */ /* 0x000f68000c2e1900 */
[----:B------:R0:W5:Y:S02]  /*0340*/  @!P0 LDG.E.EL R27, desc[UR4][R2.64] ;  /* 0x00000004021b8981 */ /* 0x000164000c2e1900 */
[----:B0-----:R-:W-:Y:S01]  /*0350*/  HFMA2.MMA R2, -RZ, RZ, 1.625, 0 ;  /* 0x3e800000ff027435 */ /* 0x001fe200000001ff */
[----:B--2---:R-:W-:-:S04]  /*0360*/  FADD R20, R20, 9.9999997473787516356e-06 ;  /* 0x3727c5ac14147421 */ /* 0x004fc80000000000 */
[----:B------:R-:W0:Y:S01]  /*0370*/  MUFU.SQRT R9, R20 ;  /* 0x0000001400097308 */ /* 0x000e220000002000 */
[----:B---3--:R-:W-:Y:S01]  /*0380*/  FADD R17, R17, 9.9999997473787516356e-06 ;  /* 0x3727c5ac11117421 */ /* 0x008fe20000000000 */
[----:B------:R-:W-:Y:S01]  /*0390*/  FADD R18, R18, 9.9999997473787516356e-06 ;  /* 0x3727c5ac12127421 */ /* 0x000fe20000000000 */
[----:B------:R-:W-:-:S05]  /*03a0*/  FADD R16, R16, 9.9999997473787516356e-06 ;  /* 0x3727c5ac10107421 */ /* 0x000fca0000000000 */
[----:B------:R1:W2:Y:S01]  /*03b0*/  MUFU.SQRT R10, R17 ;  /* 0x00000011000a7308 */ /* 0x0002a20000002000 */
[----:B0-----:R-:W-:-:S07]  /*03c0*/  FSETP.GT.AND P6, PT, R9, 8.50705917302346158658e+37, PT ;  /* 0x7e8000000900780b */ /* 0x001fce0003fc4000 */
[----:B------:R0:W3:Y:S01]  /*03d0*/  MUFU.SQRT R11, R18 ;  /* 0x00000012000b7308 */ /* 0x0000e20000002000 */
[----:B------:R-:W-:Y:S01]  /*03e0*/  FSETP.GEU.AND P1, PT, R9, 1.175494350822287508e-38, PT ;  /* 0x008000000900780b */ /* 0x000fe20003f2e000 */
[----:B-1----:R-:W-:Y:S01]  /*03f0*/  IMAD.HI R17, R19, 0x4bda12f7, RZ ;  /* 0x4bda12f713117827 */ /* 0x002fe200078e02ff */
[----:B------:R-:W-:Y:S02]  /*0400*/  FSEL R3, R2, 1, P6 ;  /* 0x3f80000002037808 */ /* 0x000fe40003000000 */
[----:B--2---:R-:W-:-:S03]  /*0410*/  FSETP.GT.AND P2, PT, R10, 8.50705917302346158658e+37, PT ;  /* 0x7e8000000a00780b */ /* 0x004fc60003f44000 */
[----:B------:R-:W1:Y:S01]  /*0420*/  MUFU.SQRT R8, R16 ;  /* 0x0000001000087308 */ /* 0x000e620000002000 */
[----:B------:R-:W-:Y:S01]  /*0430*/  FSETP.GEU.AND P3, PT, R10, 1.175494350822287508e-38, PT ;  /* 0x008000000a00780b */ /* 0x000fe20003f6e000 */
[----:B------:R-:W-:Y:S01]  /*0440*/  @P6 FMUL R9, R9, 0.25 ;  /* 0x3e80000009096820 */ /* 0x000fe20000400000 */
[----:B0-----:R-:W-:-:S03]  /*0450*/  SHF.R.U32.HI R18, RZ, 0x1f, R17 ;  /* 0x0000001fff127819 */ /* 0x001fc60000011611 */
[----:B------:R-:W-:Y:S01]  /*0460*/  @!P1 FMUL R3, R3, 16777216 ;  /* 0x4b80000003039820 */ /* 0x000fe20000400000 */
[----:B---3--:R-:W-:Y:S01]  /*0470*/  FSETP.GT.AND P4, PT, R11, 8.50705917302346158658e+37, PT ;  /* 0x7e8000000b00780b */ /* 0x008fe20003f84000 */
[----:B------:R-:W-:Y:S01]  /*0480*/  @!P1 FMUL R9, R9, 16777216 ;  /* 0x4b80000009099820 */ /* 0x000fe20000400000 */
[----:B------:R-:W-:Y:S01]  /*0490*/  FSETP.GEU.AND P5, PT, R11, 1.175494350822287508e-38, PT ;  /* 0x008000000b00780b */ /* 0x000fe20003fae000 */
[----:B----4-:R-:W-:Y:S01]  /*04a0*/  FADD R14, -R14, R7 ;  /* 0x000000070e0e7221 */ /* 0x010fe20000000100 */
[----:B------:R-:W-:Y:S01]  /*04b0*/  LEA.HI.SX32 R18, R17, R18, 0x14 ;  /* 0x0000001211127211 */ /* 0x000fe200078fa2ff */
[----:B------:R-:W-:Y:S01]  /*04c0*/  @P2 FMUL R10, R10, 0.25 ;  /* 0x3e8000000a0a2820 */ /* 0x000fe20000400000 */
[----:B------:R0:W2:Y:S01]  /*04d0*/  MUFU.RCP R16, R9 ;  /* 0x0000000900107308 */ /* 0x0000a20000001000 */
[----:B------:R-:W-:Y:S01]  /*04e0*/  FSEL R17, R2, 1, P2 ;  /* 0x3f80000002117808 */ /* 0x000fe20001000000 */
[----:B------:R-:W-:Y:S01]  /*04f0*/  FADD R6, -R15, R6 ;  /* 0x000000060f067221 */ /* 0x000fe20000000100 */
[----:B-1----:R-:W-:Y:S01]  /*0500*/  FSETP.GT.AND P6, PT, R8, 8.50705917302346158658e+37, PT ;  /* 0x7e8000000800780b */ /* 0x002fe20003fc4000 */
[----:B------:R-:W-:Y:S01]  /*0510*/  @!P3 FMUL R10, R10, 16777216 ;  /* 0x4b8000000a0ab820 */ /* 0x000fe20000400000 */
[----:B------:R-:W-:Y:S01]  /*0520*/  FSETP.GEU.AND P1, PT, R8, 1.175494350822287508e-38, PT ;  /* 0x008000000800780b */ /* 0x000fe20003f2e000 */
[----:B------:R-:W-:Y:S01]  /*0530*/  @!P3 FMUL R17, R17, 16777216 ;  /* 0x4b8000001111b820 */ /* 0x000fe20000400000 */
[----:B------:R-:W-:Y:S01]  /*0540*/  @P4 FMUL R11, R11, 0.25 ;  /* 0x3e8000000b0b4820 */ /* 0x000fe20000400000 */
[----:B-----5:R-:W-:Y:S01]  /*0550*/  FADD R5, -R12, R5 ;  /* 0x000000050c057221 */ /* 0x020fe20000000100 */
[----:B0-----:R-:W-:Y:S01]  /*0560*/  IMAD R9, R18, -0x3600, R19 ;  /* 0xffffca0012097824 */ /* 0x001fe200078e0213 */
[----:B------:R-:W0:Y:S01]  /*0570*/  MUFU.RCP R10, R10 ;  /* 0x0000000a000a7308 */ /* 0x000e220000001000 */
[----:B------:R-:W-:Y:S01]  /*0580*/  @!P5 FMUL R11, R11, 16777216 ;  /* 0x4b8000000b0bd820 */ /* 0x000fe20000400000 */
[----:B------:R-:W-:Y:S01]  /*0590*/  FSEL R19, R2, 1, P6 ;  /* 0x3f80000002137808 */ /* 0x000fe20003000000 */
[----:B------:R-:W-:Y:S01]  /*05a0*/  IMAD R9, R18, 0x9000, R9 ;  /* 0x0000900012097824 */ /* 0x000fe200078e0209 */
[----:B------:R-:W-:Y:S01]  /*05b0*/  FSEL R18, R2, 1, P4 ;  /* 0x3f80000002127808 */ /* 0x000fe20002000000 */
[----:B--2---:R-:W-:Y:S01]  /*05c0*/  FMUL R16, R16, R3 ;  /* 0x0000000310107220 */ /* 0x004fe20000400000 */
[----:B------:R-:W-:Y:S01]  /*05d0*/  @P6 FMUL R8, R8, 0.25 ;  /* 0x3e80000008086820 */ /* 0x000fe20000400000 */
[----:B------:R-:W1:Y:S01]  /*05e0*/  LDC.64 R2, c[0x0][0x238] ;  /* 0x00008e00ff027b82 */ /* 0x000e620000000a00 */
[----:B------:R-:W2:Y:S01]  /*05f0*/  MUFU.RCP R11, R11 ;  /* 0x0000000b000b7308 */ /* 0x000ea20000001000 */
[----:B------:R-:W-:Y:S01]  /*0600*/  @!P5 FMUL R18, R18, 16777216 ;  /* 0x4b8000001212d820 */ /* 0x000fe20000400000 */
[----:B------:R-:W-:Y:S01]  /*0610*/  @!P1 FMUL R8, R8, 16777216 ;  /* 0x4b80000008089820 */ /* 0x000fe20000400000 */
[----:B------:R-:W-:Y:S01]  /*0620*/  @!P1 FMUL R19, R19, 16777216 ;  /* 0x4b80000013139820 */ /* 0x000fe20000400000 */
[----:B------:R-:W-:Y:S01]  /*0630*/  FADD R13, -R13, R4 ;  /* 0x000000040d0d7221 */ /* 0x000fe20000000100 */
[----:B0-----:R-:W-:-:S03]  /*0640*/  FMUL R10, R10, R17 ;  /* 0x000000110a0a7220 */ /* 0x001fc60000400000 */
[----:B------:R-:W0:Y:S01]  /*0650*/  MUFU.RCP R8, R8 ;  /* 0x0000000800087308 */ /* 0x000e220000001000 */
[----:B------:R-:W-:Y:S01]  /*0660*/  FMUL R16, R16, R13 ;  /* 0x0000000d10107220 */ /* 0x000fe20000400000 */
[----:B------:R-:W-:-:S03]  /*0670*/  FMUL R5, R10, R5 ;  /* 0x000000050a057220 */ /* 0x000fc60000400000 */
[----:B------:R-:W-:Y:S01]  /*0680*/  FFMA R0, R16, R0, R27 ;  /* 0x0000000010007223 */ /* 0x000fe2000000001b */
[----:B--2---:R-:W-:Y:S01]  /*0690*/  FMUL R11, R11, R18 ;  /* 0x000000120b0b7220 */ /* 0x004fe20000400000 */
[----:B------:R-:W-:-:S03]  /*06a0*/  FFMA R5, R5, R21, R24 ;  /* 0x0000001505057223 */ /* 0x000fc60000000018 */
[----:B------:R-:W-:Y:S01]  /*06b0*/  FSETP.GEU.AND P4, PT, R0, RZ, PT ;  /* 0x000000ff0000720b */ /* 0x000fe20003f8e000 */
[----:B------:R-:W-:Y:S01]  /*06c0*/  FMUL R6, R11, R6 ;  /* 0x000000060b067220 */ /* 0x000fe20000400000 */
[----:B------:R-:W-:Y:S01]  /*06d0*/  FSETP.GEU.AND P3, PT, R5, RZ, PT ;  /* 0x000000ff0500720b */ /* 0x000fe20003f6e000 */
[----:B0-----:R-:W-:Y:S02]  /*06e0*/  FMUL R19, R8, R19 ;  /* 0x0000001308137220 */ /* 0x001fe40000400000 */
[----:B------:R-:W-:Y:S01]  /*06f0*/  FFMA R6, R6, R22, R25 ;  /* 0x0000001606067223 */ /* 0x000fe20000000019 */
[----:B-1----:R-:W-:Y:S01]  /*0700*/  IMAD.WIDE R2, R9, 0x4, R2 ;  /* 0x0000000409027825 */ /* 0x002fe200078e0202 */
[----:B------:R-:W-:-:S03]  /*0710*/  SEL R5, R5, RZ, P3 ;  /* 0x000000ff05057207 */ /* 0x000fc60001800000 */
[----:B------:R-:W-:Y:S01]  /*0720*/  FMUL R19, R19, R14 ;  /* 0x0000000e13137220 */ /* 0x000fe20000400000 */
[----:B------:R-:W-:Y:S02]  /*0730*/  SEL R4, R0, RZ, P4 ;  /* 0x000000ff00047207 */ /* 0x000fe40002000000 */
[----:B------:R-:W-:Y:S01]  /*0740*/  FSETP.GEU.AND P2, PT, R6, RZ, PT ;  /* 0x000000ff0600720b */ /* 0x000fe20003f4e000 */
[----:B------:R-:W-:-:S03]  /*0750*/  FFMA R19, R19, R23, R26 ;  /* 0x0000001713137223 */ /* 0x000fc6000000001a */
[----:B------:R-:W-:Y:S02]  /*0760*/  SEL R6, R6, RZ, P2 ;  /* 0x000000ff06067207 */ /* 0x000fe40001000000 */
[----:B------:R-:W-:-:S04]  /*0770*/  FSETP.GEU.AND P1, PT, R19, RZ, PT ;  /* 0x000000ff1300720b */ /* 0x000fc80003f2e000 */
[----:B------:R-:W-:Y:S01]  /*0780*/  SEL R7, R19, RZ, P1 ;  /* 0x000000ff13077207 */ /* 0x000fe20000800000 */
[----:B------:R-:W-:Y:S08]  /*0790*/  @P0 EXIT ;  /* 0x000000000000094d */ /* 0x000ff00003800000 */
[----:B------:R-:W-:Y:S01]  /*07a0*/  STG.E.128 desc[UR4][R2.64], R4 ;  /* 0x0000000402007986 */ /* 0x000fe2000c101d04 */
[----:B------:R-:W-:Y:S05]  /*07b0*/  EXIT ;  /* 0x000000000000794d */ /* 0x000fea0003800000 */
.L_x_0:
[----:B------:R-:W-:-:S00]  /*07c0*/  BRA `(.L_x_0) ;  /* 0xfffffffc00fc7947 */ /* 0x000fc0000383ffff */
[----:B------:R-:W-:-:S00]  /*07d0*/  NOP ;  /* 0x0000000000007918 */ /* 0x000fc00000000000 */
        /* <DEDUP_REMOVED lines=10> */
.L_x_1:


//--------------------- .nv.global.init           --------------------------
	.section	.nv.global.init,"aw",@progbits
.nv.global.init:
	.type		_$_str,@object
	.size		_$_str,(_$_str_$_2 - _$_str)
_$_str:
        /*0000*/ 	.byte	0x5f, 0x5f, 0x43, 0x55, 0x44, 0x41, 0x5f, 0x46, 0x54, 0x5a, 0x00
	.type		_$_str_$_2,@object
	.size		_$_str_$_2,(.L_1 - _$_str_$_2)
_$_str_$_2:
        /*000b*/ 	.byte	0x5f, 0x5f, 0x43, 0x55, 0x44, 0x41, 0x5f, 0x50, 0x52, 0x45, 0x43, 0x5f, 0x53, 0x51, 0x52, 0x54
        /*001b*/ 	.byte	0x00
.L_1:


//--------------------- .nv.constant0.triton_poi_fused__native_batch_norm_legit_no_training_relu_16 --------------------------
	.section	.nv.constant0.triton_poi_fused__native_batch_norm_legit_no_training_relu_16,"a",@progbits
	.sectionflags	@""
	.align	4
.nv.constant0.triton_poi_fused__native_batch_norm_legit_no_training_relu_16:
	.zero		580
